//
// Generated by NVIDIA NVVM Compiler
//
// Compiler Build ID: CL-36424714
// Cuda compilation tools, release 13.0, V13.0.88
// Based on NVVM 20.0.0
//

.version 9.0
.target sm_100
.address_size 64

	// .globl	_Z17reduce_sum_devicePKfPf
.extern .shared .align 16 .b8 sdata[];

.visible .entry _Z17reduce_sum_devicePKfPf(
	.param .u64 .ptr .align 1 _Z17reduce_sum_devicePKfPf_param_0,
	.param .u64 .ptr .align 1 _Z17reduce_sum_devicePKfPf_param_1
)
{
	.reg .pred 	%p<5>;
	.reg .b32 	%r<16>;
	.reg .b32 	%f<8>;
	.reg .b64 	%rd<11>;

	ld.param.u64 	%rd2, [_Z17reduce_sum_devicePKfPf_param_0];
	ld.param.u64 	%rd1, [_Z17reduce_sum_devicePKfPf_param_1];
	cvta.to.global.u64 	%rd3, %rd2;
	mov.u32 	%r1, %tid.x;
	mov.u32 	%r2, %ctaid.x;
	mov.u32 	%r15, %ntid.x;
	mul.lo.s32 	%r7, %r15, %r2;
	shl.b32 	%r8, %r7, 1;
	add.s32 	%r9, %r8, %r1;
	mul.wide.u32 	%rd4, %r9, 4;
	add.s64 	%rd5, %rd3, %rd4;
	ld.global.f32 	%f1, [%rd5];
	add.s32 	%r10, %r9, %r15;
	mul.wide.u32 	%rd6, %r10, 4;
	add.s64 	%rd7, %rd3, %rd6;
	ld.global.f32 	%f2, [%rd7];
	add.f32 	%f3, %f1, %f2;
	shl.b32 	%r11, %r1, 2;
	mov.u32 	%r12, sdata;
	add.s32 	%r4, %r12, %r11;
	st.shared.f32 	[%r4], %f3;
	bar.sync 	0;
	setp.lt.u32 	%p1, %r15, 2;
	@%p1 bra 	$L__BB0_4;
$L__BB0_1:
	shr.u32 	%r6, %r15, 1;
	setp.ge.u32 	%p2, %r1, %r6;
	@%p2 bra 	$L__BB0_3;
	shl.b32 	%r13, %r6, 2;
	add.s32 	%r14, %r4, %r13;
	ld.shared.f32 	%f4, [%r14];
	ld.shared.f32 	%f5, [%r4];
	add.f32 	%f6, %f4, %f5;
	st.shared.f32 	[%r4], %f6;
$L__BB0_3:
	bar.sync 	0;
	setp.gt.u32 	%p3, %r15, 3;
	mov.u32 	%r15, %r6;
	@%p3 bra 	$L__BB0_1;
$L__BB0_4:
	setp.ne.s32 	%p4, %r1, 0;
	@%p4 bra 	$L__BB0_6;
	ld.shared.f32 	%f7, [sdata];
	cvta.to.global.u64 	%rd8, %rd1;
	mul.wide.u32 	%rd9, %r2, 4;
	add.s64 	%rd10, %rd8, %rd9;
	st.global.f32 	[%rd10], %f7;
$L__BB0_6:
	ret;

}


// ===== COMPILED SASS (sm_100) =====

	.target	sm_100

	.elftype	@"ET_EXEC"


//--------------------- .note.nv.tkinfo           --------------------------
	.section	.note.nv.tkinfo,"",@"SHT_NOTE"
	.sectionflags	@"SHF_NOTE_NV_TKINFO"
	.tkinfo
        /*0018*/ 	.word	0x00000002
        /*0030*/ 	.string	""
        /*0030*/ 	.string	"ptxas"
        /*0030*/ 	.string	"Cuda compilation tools, release 13.0, V13.0.88"
        /*0030*/ 	.string	"Build cuda_13.0.r13.0/compiler.36424714_0"
        /*0030*/ 	.string	"-arch sm_100 -m 64 "



//--------------------- .note.nv.cuinfo           --------------------------
	.section	.note.nv.cuinfo,"",@"SHT_NOTE"
	.sectionflags	@"SHF_NOTE_NV_CUINFO"
        /*0018*/ 	.short	0x0002
        /*001a*/ 	.short	0x0064
        /*001c*/ 	.short	0x0082
	.zero		2


//--------------------- .nv.info                  --------------------------
	.section	.nv.info,"",@"SHT_CUDA_INFO"
	.align	4


	//----- nvinfo : EIATTR_REGCOUNT
	.align		4
        /*0000*/ 	.byte	0x04, 0x2f
        /*0002*/ 	.short	(.L_1 - .L_0)
	.align		4
.L_0:
        /*0004*/ 	.word	index@(_Z17reduce_sum_devicePKfPf)
        /*0008*/ 	.word	0x0000000e


	//----- nvinfo : EIATTR_FRAME_SIZE
	.align		4
.L_1:
        /*000c*/ 	.byte	0x04, 0x11
        /*000e*/ 	.short	(.L_3 - .L_2)
	.align		4
.L_2:
        /*0010*/ 	.word	index@(_Z17reduce_sum_devicePKfPf)
        /*0014*/ 	.word	0x00000000


	//----- nvinfo : EIATTR_MIN_STACK_SIZE
	.align		4
.L_3:
        /*0018*/ 	.byte	0x04, 0x12
        /*001a*/ 	.short	(.L_5 - .L_4)
	.align		4
.L_4:
        /*001c*/ 	.word	index@(_Z17reduce_sum_devicePKfPf)
        /*0020*/ 	.word	0x00000000
.L_5:


//--------------------- .nv.compat                --------------------------
	.section	.nv.compat,"",@"SHT_CUDA_COMPAT_INFO"
	.align	4
        /*0000*/ 	.byte	0x02, 0x09, 0x00, 0x00, 0x02, 0x02, 0x01, 0x00, 0x02, 0x05, 0x05, 0x00, 0x03, 0x07, 0x01, 0x01
        /*0010*/ 	.byte	0x02, 0x03, 0x00, 0x00, 0x02, 0x06, 0x01, 0x00, 0x04, 0x0b, 0x08, 0x00, 0x09, 0x00, 0x00, 0x00
        /*0020*/ 	.byte	0x00, 0x00, 0x00, 0x00


//--------------------- .nv.info._Z17reduce_sum_devicePKfPf --------------------------
	.section	.nv.info._Z17reduce_sum_devicePKfPf,"",@"SHT_CUDA_INFO"
	.sectionflags	@""
	.align	4


	//----- nvinfo : EIATTR_CUDA_API_VERSION
	.align		4
        /*0000*/ 	.byte	0x04, 0x37
        /*0002*/ 	.short	(.L_7 - .L_6)
.L_6:
        /*0004*/ 	.word	0x00000082


	//----- nvinfo : EIATTR_KPARAM_INFO
	.align		4
.L_7:
        /*0008*/ 	.byte	0x04, 0x17
        /*000a*/ 	.short	(.L_9 - .L_8)
.L_8:
        /*000c*/ 	.word	0x00000000
        /*0010*/ 	.short	0x0001
        /*0012*/ 	.short	0x0008
        /*0014*/ 	.byte	0x00, 0xf5, 0x21, 0x00


	//----- nvinfo : EIATTR_KPARAM_INFO
	.align		4
.L_9:
        /*0018*/ 	.byte	0x04, 0x17
        /*001a*/ 	.short	(.L_11 - .L_10)
.L_10:
        /*001c*/ 	.word	0x00000000
        /*0020*/ 	.short	0x0000
        /*0022*/ 	.short	0x0000
        /*0024*/ 	.byte	0x00, 0xf5, 0x21, 0x00


	//----- nvinfo : EIATTR_SPARSE_MMA_MASK
	.align		4
.L_11:
        /*0028*/ 	.byte	0x03, 0x50
        /*002a*/ 	.short	0x0000


	//----- nvinfo : EIATTR_MAXREG_COUNT
	.align		4
        /*002c*/ 	.byte	0x03, 0x1b
        /*002e*/ 	.short	0x00ff


	//----- nvinfo : EIATTR_NUM_BARRIERS
	.align		4
        /*0030*/ 	.byte	0x02, 0x4c
        /*0032*/ 	.byte	0x01
	.zero		1


	//----- nvinfo : EIATTR_MERCURY_ISA_VERSION
	.align		4
        /*0034*/ 	.byte	0x03, 0x5f
        /*0036*/ 	.short	0x0101


	//----- nvinfo : EIATTR_VRC_CTA_INIT_COUNT
	.align		4
        /*0038*/ 	.byte	0x02, 0x4a
	.zero		1
	.zero		1


	//----- nvinfo : EIATTR_EXIT_INSTR_OFFSETS
	.align		4
        /*003c*/ 	.byte	0x04, 0x1c
        /*003e*/ 	.short	(.L_13 - .L_12)


	//   ....[0]....
.L_12:
        /*0040*/ 	.word	0x00000230


	//   ....[1]....
        /*0044*/ 	.word	0x000002b0


	//----- nvinfo : EIATTR_CBANK_PARAM_SIZE
	.align		4
.L_13:
        /*0048*/ 	.byte	0x03, 0x19
        /*004a*/ 	.short	0x0010


	//----- nvinfo : EIATTR_PARAM_CBANK
	.align		4
        /*004c*/ 	.byte	0x04, 0x0a
        /*004e*/ 	.short	(.L_15 - .L_14)
	.align		4
.L_14:
        /*0050*/ 	.word	index@(.nv.constant0._Z17reduce_sum_devicePKfPf)
        /*0054*/ 	.short	0x0380
        /*0056*/ 	.short	0x0010


	//----- nvinfo : EIATTR_SW_WAR
	.align		4
.L_15:
        /*0058*/ 	.byte	0x04, 0x36
        /*005a*/ 	.short	(.L_17 - .L_16)
.L_16:
        /*005c*/ 	.word	0x00000008
.L_17:


//--------------------- .nv.callgraph             --------------------------
	.section	.nv.callgraph,"",@"SHT_CUDA_CALLGRAPH"
	.align	4
	.sectionentsize	8
	.align		4
        /*0000*/ 	.word	0x00000000
	.align		4
        /*0004*/ 	.word	0xffffffff
	.align		4
        /*0008*/ 	.word	0x00000000
	.align		4
        /*000c*/ 	.word	0xfffffffe
	.align		4
        /*0010*/ 	.word	0x00000000
	.align		4
        /*0014*/ 	.word	0xfffffffd
	.align		4
        /*0018*/ 	.word	0x00000000
	.align		4
        /*001c*/ 	.word	0xfffffffc


//--------------------- .text._Z17reduce_sum_devicePKfPf --------------------------
	.section	.text._Z17reduce_sum_devicePKfPf,"ax",@progbits
	.align	128
        .global         _Z17reduce_sum_devicePKfPf
        .type           _Z17reduce_sum_devicePKfPf,@function
        .size           _Z17reduce_sum_devicePKfPf,(.L_x_3 - _Z17reduce_sum_devicePKfPf)
        .other          _Z17reduce_sum_devicePKfPf,@"STO_CUDA_ENTRY STV_DEFAULT"
_Z17reduce_sum_devicePKfPf:
.text._Z17reduce_sum_devicePKfPf:
[----:B------:R-:W-:Y:S01]  /*0000*/  LDC R1, c[0x0][0x37c] ;  /* 0x0000df00ff017b82 */ /* 0x000fe20000000800 */
[----:B------:R-:W0:Y:S01]  /*0010*/  S2R R11, SR_CTAID.X ;  /* 0x00000000000b7919 */ /* 0x000e220000002500 */
[----:B------:R-:W0:Y:S06]  /*0020*/  LDCU UR8, c[0x0][0x360] ;  /* 0x00006c00ff0877ac */ /* 0x000e2c0008000800 */
[----:B------:R-:W1:Y:S01]  /*0030*/  LDC.64 R4, c[0x0][0x380] ;  /* 0x0000e000ff047b82 */ /* 0x000e620000000a00 */
[----:B------:R-:W2:Y:S01]  /*0040*/  S2R R9, SR_TID.X ;  /* 0x0000000000097919 */ /* 0x000ea20000002100 */
[----:B------:R-:W3:Y:S01]  /*0050*/  LDCU.64 UR6, c[0x0][0x358] ;  /* 0x00006b00ff0677ac */ /* 0x000ee20008000a00 */
[----:B0-----:R-:W-:-:S05]  /*0060*/  IMAD R0, R11, UR8, RZ ;  /* 0x000000080b007c24 */ /* 0x001fca000f8e02ff */
[----:B--2---:R-:W-:-:S04]  /*0070*/  LEA R3, R0, R9, 0x1 ;  /* 0x0000000900037211 */ /* 0x004fc800078e08ff */
[C---:B------:R-:W-:Y:S01]  /*0080*/  IADD3 R7, PT, PT, R3.reuse, UR8, RZ ;  /* 0x0000000803077c10 */ /* 0x040fe2000fffe0ff */
[----:B-1----:R-:W-:-:S04]  /*0090*/  IMAD.WIDE.U32 R2, R3, 0x4, R4 ;  /* 0x0000000403027825 */ /* 0x002fc800078e0004 */
[----:B------:R-:W-:Y:S02]  /*00a0*/  IMAD.WIDE.U32 R4, R7, 0x4, R4 ;  /* 0x0000000407047825 */ /* 0x000fe400078e0004 */
[----:B---3--:R-:W2:Y:S04]  /*00b0*/  LDG.E R2, desc[UR6][R2.64] ;  /* 0x0000000602027981 */ /* 0x008ea8000c1e1900 */
[----:B------:R-:W2:Y:S01]  /*00c0*/  LDG.E R5, desc[UR6][R4.64] ;  /* 0x0000000604057981 */ /* 0x000ea2000c1e1900 */
[----:B------:R-:W0:Y:S01]  /*00d0*/  S2UR UR5, SR_CgaCtaId ;  /* 0x00000000000579c3 */ /* 0x000e220000008800 */
[----:B------:R-:W-:Y:S01]  /*00e0*/  UMOV UR4, 0x400 ;  /* 0x0000040000047882 */ /* 0x000fe20000000000 */
[----:B------:R-:W-:Y:S01]  /*00f0*/  UISETP.GE.U32.AND UP0, UPT, UR8, 0x2, UPT ;  /* 0x000000020800788c */ /* 0x000fe2000bf06070 */
[----:B------:R-:W-:Y:S01]  /*0100*/  ISETP.NE.AND P0, PT, R9, RZ, PT ;  /* 0x000000ff0900720c */ /* 0x000fe20003f05270 */
[----:B0-----:R-:W-:-:S06]  /*0110*/  ULEA UR4, UR5, UR4, 0x18 ;  /* 0x0000000405047291 */ /* 0x001fcc000f8ec0ff */
[----:B------:R-:W-:Y:S01]  /*0120*/  LEA R7, R9, UR4, 0x2 ;  /* 0x0000000409077c11 */ /* 0x000fe2000f8e10ff */
[----:B--2---:R-:W-:-:S05]  /*0130*/  FADD R0, R2, R5 ;  /* 0x0000000502007221 */ /* 0x004fca0000000000 */
[----:B------:R0:W-:Y:S01]  /*0140*/  STS [R7], R0 ;  /* 0x0000000007007388 */ /* 0x0001e20000000800 */
[----:B------:R-:W-:Y:S06]  /*0150*/  BAR.SYNC.DEFER_BLOCKING 0x0 ;  /* 0x0000000000007b1d */ /* 0x000fec0000010000 */
[----:B------:R-:W-:Y:S05]  /*0160*/  BRA.U !UP0, `(.L_x_0) ;  /* 0x0000000108307547 */ /* 0x000fea000b800000 */
[----:B0-----:R-:W-:-:S07]  /*0170*/  IMAD.U32 R0, RZ, RZ, UR8 ;  /* 0x00000008ff007e24 */ /* 0x001fce000f8e00ff */
.L_x_1:
[----:B------:R-:W-:-:S04]  /*0180*/  SHF.R.U32.HI R6, RZ, 0x1, R0 ;  /* 0x00000001ff067819 */ /* 0x000fc80000011600 */
[----:B------:R-:W-:-:S13]  /*0190*/  ISETP.GE.U32.AND P1, PT, R9, R6, PT ;  /* 0x000000060900720c */ /* 0x000fda0003f26070 */
[----:B------:R-:W-:Y:S01]  /*01a0*/  @!P1 LEA R2, R6, R7, 0x2 ;  /* 0x0000000706029211 */ /* 0x000fe200078e10ff */
[----:B------:R-:W-:Y:S05]  /*01b0*/  @!P1 LDS R3, [R7] ;  /* 0x0000000007039984 */ /* 0x000fea0000000800 */
[----:B------:R-:W0:Y:S02]  /*01c0*/  @!P1 LDS R2, [R2] ;  /* 0x0000000002029984 */ /* 0x000e240000000800 */
[----:B0-----:R-:W-:-:S05]  /*01d0*/  @!P1 FADD R4, R2, R3 ;  /* 0x0000000302049221 */ /* 0x001fca0000000000 */
[----:B------:R1:W-:Y:S01]  /*01e0*/  @!P1 STS [R7], R4 ;  /* 0x0000000407009388 */ /* 0x0003e20000000800 */
[----:B------:R-:W-:Y:S01]  /*01f0*/  BAR.SYNC.DEFER_BLOCKING 0x0 ;  /* 0x0000000000007b1d */ /* 0x000fe20000010000 */
[----:B------:R-:W-:Y:S01]  /*0200*/  ISETP.GT.U32.AND P1, PT, R0, 0x3, PT ;  /* 0x000000030000780c */ /* 0x000fe20003f24070 */
[----:B------:R-:W-:-:S12]  /*0210*/  IMAD.MOV.U32 R0, RZ, RZ, R6 ;  /* 0x000000ffff007224 */ /* 0x000fd800078e0006 */
[----:B-1----:R-:W-:Y:S05]  /*0220*/  @P1 BRA `(.L_x_1) ;  /* 0xfffffffc00d41947 */ /* 0x002fea000383ffff */
.L_x_0:
[----:B------:R-:W-:Y:S05]  /*0230*/  @P0 EXIT ;  /* 0x000000000000094d */ /* 0x000fea0003800000 */
[----:B------:R-:W1:Y:S01]  /*0240*/  S2UR UR5, SR_CgaCtaId ;  /* 0x00000000000579c3 */ /* 0x000e620000008800 */
[----:B------:R-:W-:-:S07]  /*0250*/  UMOV UR4, 0x400 ;  /* 0x0000040000047882 */ /* 0x000fce0000000000 */
[----:B------:R-:W2:Y:S01]  /*0260*/  LDC.64 R2, c[0x0][0x388] ;  /* 0x0000e200ff027b82 */ /* 0x000ea20000000a00 */
[----:B-1----:R-:W-:Y:S01]  /*0270*/  ULEA UR4, UR5, UR4, 0x18 ;  /* 0x0000000405047291 */ /* 0x002fe2000f8ec0ff */
[----:B--2---:R-:W-:-:S08]  /*0280*/  IMAD.WIDE.U32 R2, R11, 0x4, R2 ;  /* 0x000000040b027825 */ /* 0x004fd000078e0002 */
[----:B------:R-:W1:Y:S04]  /*0290*/  LDS R5, [UR4] ;  /* 0x00000004ff057984 */ /* 0x000e680008000800 */
[----:B-1----:R-:W-:Y:S01]  /*02a0*/  STG.E desc[UR6][R2.64], R5 ;  /* 0x0000000502007986 */ /* 0x002fe2000c101906 */
[----:B------:R-:W-:Y:S05]  /*02b0*/  EXIT ;  /* 0x000000000000794d */ /* 0x000fea0003800000 */
.L_x_2:
[----:B------:R-:W-:-:S00]  /*02c0*/  BRA `(.L_x_2) ;  /* 0xfffffffc00fc7947 */ /* 0x000fc0000383ffff */
[----:B------:R-:W-:-:S00]  /*02d0*/  NOP ;  /* 0x0000000000007918 */ /* 0x000fc00000000000 */
        /* <DEDUP_REMOVED lines=10> */
.L_x_3:


//--------------------- .nv.shared._Z17reduce_sum_devicePKfPf --------------------------
	.section	.nv.shared._Z17reduce_sum_devicePKfPf,"aw",@nobits
	.sectionflags	@""
	.align	16
	.zero		1024


//--------------------- .nv.shared.reserved.0     --------------------------
	.section	.nv.shared.reserved.0,"aw",@nobits
	.weak		__nv_reservedSMEM_offset_0_alias
	.size		__nv_reservedSMEM_offset_0_alias, 0, 64
	.other		__nv_reservedSMEM_offset_0_alias,@"STO_CUDA_RESERVED_SHARED STV_DEFAULT"
__nv_reservedSMEM_offset_0_alias:
	.zero		0
	.zero		64


//--------------------- .nv.constant0._Z17reduce_sum_devicePKfPf --------------------------
	.section	.nv.constant0._Z17reduce_sum_devicePKfPf,"a",@progbits
	.sectionflags	@""
	.align	4
.nv.constant0._Z17reduce_sum_devicePKfPf:
	.zero		912


//--------------------- SYMBOLS --------------------------

	.type		.nv.reservedSmem.offset0,@object
	.size		.nv.reservedSmem.offset0,0x4
	.type		.nv.reservedSmem.cap,@object
	.size		.nv.reservedSmem.cap,0x4
